	.headerflags	@"EF_CUDA_TEXMODE_UNIFIED EF_CUDA_64BIT_ADDRESS EF_CUDA_ACCELERATORS EF_CUDA_SM90 EF_CUDA_VIRTUAL_SM(EF_CUDA_SM90)"
	.elftype	@"ET_EXEC"


//--------------------- .nv.info                  --------------------------
	.section	.nv.info,"",@"SHT_CUDA_INFO"
	.align	4


	//----- nvinfo : EIATTR_REGCOUNT
	.align		4
        /*0000*/ 	.byte	0x04, 0x2f
        /*0002*/ 	.short	(.L_1 - .L_0)
	.align		4
.L_0:
        /*0004*/ 	.word	index@(triton_poi_fused_add_mul_2)
        /*0008*/ 	.word	0x0000000e


	//----- nvinfo : EIATTR_MIN_STACK_SIZE
	.align		4
.L_1:
        /*000c*/ 	.byte	0x04, 0x12
        /*000e*/ 	.short	(.L_3 - .L_2)
	.align		4
.L_2:
        /*0010*/ 	.word	index@(triton_poi_fused_add_mul_2)
        /*0014*/ 	.word	0x00000000


	//----- nvinfo : EIATTR_FRAME_SIZE
	.align		4
.L_3:
        /*0018*/ 	.byte	0x04, 0x11
        /*001a*/ 	.short	(.L_5 - .L_4)
	.align		4
.L_4:
        /*001c*/ 	.word	index@(triton_poi_fused_add_mul_2)
        /*0020*/ 	.word	0x00000000


	//----- nvinfo : EIATTR_MIN_STACK_SIZE
	.align		4
.L_5:
        /*0024*/ 	.byte	0x04, 0x12
        /*0026*/ 	.short	(.L_7 - .L_6)
	.align		4
.L_6:
        /*0028*/ 	.word	index@(triton_poi_fused_add_mul_2)
        /*002c*/ 	.word	0x00000000
.L_7:


//--------------------- .nv.info.triton_poi_fused_add_mul_2 --------------------------
	.section	.nv.info.triton_poi_fused_add_mul_2,"",@"SHT_CUDA_INFO"
	.sectionflags	@""
	.align	4


	//----- nvinfo : EIATTR_CUDA_API_VERSION
	.align		4
        /*0000*/ 	.byte	0x04, 0x37
        /*0002*/ 	.short	(.L_9 - .L_8)
.L_8:
        /*0004*/ 	.word	0x0000007c


	//----- nvinfo : EIATTR_KPARAM_INFO
	.align		4
.L_9:
        /*0008*/ 	.byte	0x04, 0x17
        /*000a*/ 	.short	(.L_11 - .L_10)
.L_10:
        /*000c*/ 	.word	0x00000000
        /*0010*/ 	.short	0x0003
        /*0012*/ 	.short	0x0018
        /*0014*/ 	.byte	0x00, 0xf0, 0x11, 0x00


	//----- nvinfo : EIATTR_KPARAM_INFO
	.align		4
.L_11:
        /*0018*/ 	.byte	0x04, 0x17
        /*001a*/ 	.short	(.L_13 - .L_12)
.L_12:
        /*001c*/ 	.word	0x00000000
        /*0020*/ 	.short	0x0002
        /*0022*/ 	.short	0x0010
        /*0024*/ 	.byte	0x00, 0xf4, 0x21, 0x00


	//----- nvinfo : EIATTR_KPARAM_INFO
	.align		4
.L_13:
        /*0028*/ 	.byte	0x04, 0x17
        /*002a*/ 	.short	(.L_15 - .L_14)
.L_14:
        /*002c*/ 	.word	0x00000000
        /*0030*/ 	.short	0x0001
        /*0032*/ 	.short	0x0008
        /*0034*/ 	.byte	0x00, 0xf4, 0x21, 0x00


	//----- nvinfo : EIATTR_KPARAM_INFO
	.align		4
.L_15:
        /*0038*/ 	.byte	0x04, 0x17
        /*003a*/ 	.short	(.L_17 - .L_16)
.L_16:
        /*003c*/ 	.word	0x00000000
        /*0040*/ 	.short	0x0000
        /*0042*/ 	.short	0x0000
        /*0044*/ 	.byte	0x00, 0xf4, 0x21, 0x00


	//----- nvinfo : EIATTR_SPARSE_MMA_MASK
	.align		4
.L_17:
        /*0048*/ 	.byte	0x03, 0x50
        /*004a*/ 	.short	0x0000


	//----- nvinfo : EIATTR_MAXREG_COUNT
	.align		4
        /*004c*/ 	.byte	0x03, 0x1b
        /*004e*/ 	.short	0x00ff


	//----- nvinfo : EIATTR_EXIT_INSTR_OFFSETS
	.align		4
        /*0050*/ 	.byte	0x04, 0x1c
        /*0052*/ 	.short	(.L_19 - .L_18)


	//   ....[0]....
.L_18:
        /*0054*/ 	.word	0x000001b0


	//----- nvinfo : EIATTR_REQNTID
	.align		4
.L_19:
        /*0058*/ 	.byte	0x04, 0x10
        /*005a*/ 	.short	(.L_21 - .L_20)
.L_20:
        /*005c*/ 	.word	0x00000080
        /*0060*/ 	.word	0x00000001
        /*0064*/ 	.word	0x00000001


	//----- nvinfo : EIATTR_CBANK_PARAM_SIZE
	.align		4
.L_21:
        /*0068*/ 	.byte	0x03, 0x19
        /*006a*/ 	.short	0x001c


	//----- nvinfo : EIATTR_PARAM_CBANK
	.align		4
        /*006c*/ 	.byte	0x04, 0x0a
        /*006e*/ 	.short	(.L_23 - .L_22)
	.align		4
.L_22:
        /*0070*/ 	.word	index@(.nv.constant0.triton_poi_fused_add_mul_2)
        /*0074*/ 	.short	0x0210
        /*0076*/ 	.short	0x001c


	//----- nvinfo : EIATTR_SW_WAR
	.align		4
.L_23:
        /*0078*/ 	.byte	0x04, 0x36
        /*007a*/ 	.short	(.L_25 - .L_24)
.L_24:
        /*007c*/ 	.word	0x00000008
.L_25:


//--------------------- .nv.callgraph             --------------------------
	.section	.nv.callgraph,"",@"SHT_CUDA_CALLGRAPH"
	.align	4
	.sectionentsize	8
	.align		4
        /*0000*/ 	.word	0x00000000
	.align		4
        /*0004*/ 	.word	0xffffffff
	.align		4
        /*0008*/ 	.word	0x00000000
	.align		4
        /*000c*/ 	.word	0xfffffffe
	.align		4
        /*0010*/ 	.word	0x00000000
	.align		4
        /*0014*/ 	.word	0xfffffffd
	.align		4
        /*0018*/ 	.word	0x00000000
	.align		4
        /*001c*/ 	.word	0xfffffffc


//--------------------- .text.triton_poi_fused_add_mul_2 --------------------------
	.section	.text.triton_poi_fused_add_mul_2,"ax",@progbits
	.align	128
        .global         triton_poi_fused_add_mul_2
        .type           triton_poi_fused_add_mul_2,@function
        .size           triton_poi_fused_add_mul_2,(.L_x_1 - triton_poi_fused_add_mul_2)
        .other          triton_poi_fused_add_mul_2,@"STO_CUDA_ENTRY STV_DEFAULT"
triton_poi_fused_add_mul_2:
.text.triton_poi_fused_add_mul_2:
[----:B------:R-:W-:Y:S01]  /*0000*/  LDC R1, c[0x0][0x28] ;  /* 0x00000a00ff017b82 */ /* 0x000fe20000000800 */
[----:B------:R-:W1:Y:S07]  /*0010*/  S2R R0, SR_TID.X ;  /* 0x0000000000007919 */ /* 0x000e6e0000002100 */
[----:B------:R-:W2:Y:S01]  /*0020*/  LDC.64 R2, c[0x0][0x220] ;  /* 0x00008800ff027b82 */ /* 0x000ea20000000a00 */
[----:B------:R-:W-:Y:S01]  /*0030*/  ULDC.64 UR4, c[0x0][0x208] ;  /* 0x0000820000047ab9 */ /* 0x000fe20000000a00 */
[----:B------:R-:W3:Y:S06]  /*0040*/  S2R R9, SR_CTAID.X ;  /* 0x0000000000097919 */ /* 0x000eec0000002500 */
[----:B------:R-:W4:Y:S08]  /*0050*/  LDC.64 R4, c[0x0][0x218] ;  /* 0x00008600ff047b82 */ /* 0x000f300000000a00 */
[----:B------:R-:W5:Y:S01]  /*0060*/  LDC.64 R6, c[0x0][0x210] ;  /* 0x00008400ff067b82 */ /* 0x000f620000000a00 */
[----:B-1----:R-:W-:Y:S01]  /*0070*/  IMAD.SHL.U32 R0, R0, 0x2, RZ ;  /* 0x0000000200007824 */ /* 0x002fe200078e00ff */
[----:B---3--:R-:W-:-:S04]  /*0080*/  SHF.R.S32.HI R8, RZ, 0x17, R9 ;  /* 0x00000017ff087819 */ /* 0x008fc80000011409 */
[----:B------:R-:W-:-:S05]  /*0090*/  LOP3.LUT R0, R0, 0xfe, RZ, 0xc0, !PT ;  /* 0x000000fe00007812 */ /* 0x000fca00078ec0ff */
[----:B------:R-:W-:Y:S01]  /*00a0*/  IMAD R9, R9, 0x100, R0 ;  /* 0x0000010009097824 */ /* 0x000fe200078e0200 */
[----:B------:R-:W-:-:S03]  /*00b0*/  SGXT R0, R8, 0x1 ;  /* 0x000000010800781a */ /* 0x000fc60000000200 */
[C---:B--2---:R-:W-:Y:S01]  /*00c0*/  IMAD.WIDE R2, R9.reuse, 0x4, R2 ;  /* 0x0000000409027825 */ /* 0x044fe200078e0202 */
[CC--:B------:R-:W-:Y:S02]  /*00d0*/  LEA.HI R8, R0.reuse, R9.reuse, RZ, 0xc ;  /* 0x0000000900087211 */ /* 0x0c0fe400078f60ff */
[----:B------:R-:W-:Y:S01]  /*00e0*/  LEA.HI R0, R0, R9, RZ, 0xe ;  /* 0x0000000900007211 */ /* 0x000fe200078f70ff */
[----:B-----5:R-:W-:Y:S01]  /*00f0*/  IMAD.WIDE R6, R9, 0x4, R6 ;  /* 0x0000000409067825 */ /* 0x020fe200078e0206 */
[----:B------:R-:W-:Y:S01]  /*0100*/  LOP3.LUT R8, R8, 0xfffff000, RZ, 0xc0, !PT ;  /* 0xfffff00008087812 */ /* 0x000fe200078ec0ff */
[----:B------:R-:W2:Y:S01]  /*0110*/  LDG.E.64 R2, desc[UR4][R2.64] ;  /* 0x0000000402027981 */ /* 0x000ea2000c1e1b00 */
[----:B------:R-:W-:Y:S02]  /*0120*/  SHF.R.S32.HI R11, RZ, 0xe, R0 ;  /* 0x0000000eff0b7819 */ /* 0x000fe40000011400 */
[----:B------:R-:W-:-:S05]  /*0130*/  IADD3 R8, R9, -R8, RZ ;  /* 0x8000000809087210 */ /* 0x000fca0007ffe0ff */
[----:B------:R-:W-:Y:S02]  /*0140*/  IMAD R11, R11, 0x1000, R8 ;  /* 0x000010000b0b7824 */ /* 0x000fe400078e0208 */
[----:B------:R-:W2:Y:S02]  /*0150*/  LDG.E.64 R8, desc[UR4][R6.64] ;  /* 0x0000000406087981 */ /* 0x000ea4000c1e1b00 */
[----:B----4-:R-:W-:-:S06]  /*0160*/  IMAD.WIDE R4, R11, 0x4, R4 ;  /* 0x000000040b047825 */ /* 0x010fcc00078e0204 */
[----:B------:R-:W2:Y:S02]  /*0170*/  LDG.E.EL.64 R4, desc[UR4][R4.64] ;  /* 0x0000000404047981 */ /* 0x000ea4000c2e1b00 */
[----:B--2---:R-:W-:Y:S01]  /*0180*/  FFMA R8, R4, R8, R2 ;  /* 0x0000000804087223 */ /* 0x004fe20000000002 */
[----:B------:R-:W-:-:S05]  /*0190*/  FFMA R9, R5, R9, R3 ;  /* 0x0000000905097223 */ /* 0x000fca0000000003 */
[----:B------:R-:W-:Y:S01]  /*01a0*/  STG.E.64 desc[UR4][R6.64], R8 ;  /* 0x0000000806007986 */ /* 0x000fe2000c101b04 */
[----:B------:R-:W-:Y:S05]  /*01b0*/  EXIT ;  /* 0x000000000000794d */ /* 0x000fea0003800000 */
.L_x_0:
[----:B------:R-:W-:-:S00]  /*01c0*/  BRA `(.L_x_0) ;  /* 0xfffffffc00fc7947 */ /* 0x000fc0000383ffff */
[----:B------:R-:W-:-:S00]  /*01d0*/  NOP ;  /* 0x0000000000007918 */ /* 0x000fc00000000000 */
        /* <DEDUP_REMOVED lines=10> */
.L_x_1:


//--------------------- .nv.constant0.triton_poi_fused_add_mul_2 --------------------------
	.section	.nv.constant0.triton_poi_fused_add_mul_2,"a",@progbits
	.sectionflags	@""
	.align	4
.nv.constant0.triton_poi_fused_add_mul_2:
	.zero		556
